//
// Generated by NVIDIA NVVM Compiler
//
// Compiler Build ID: CL-36424714
// Cuda compilation tools, release 13.0, V13.0.88
// Based on NVVM 20.0.0
//

.version 9.0
.target sm_100
.address_size 64

	// .globl	_Z3dotPdPKdS1_i

.visible .entry _Z3dotPdPKdS1_i(
	.param .u64 .ptr .align 1 _Z3dotPdPKdS1_i_param_0,
	.param .u64 .ptr .align 1 _Z3dotPdPKdS1_i_param_1,
	.param .u64 .ptr .align 1 _Z3dotPdPKdS1_i_param_2,
	.param .u32 _Z3dotPdPKdS1_i_param_3
)
{


	ret;

}


// ===== COMPILED SASS (sm_100) =====

	.target	sm_100

	.elftype	@"ET_EXEC"


//--------------------- .note.nv.tkinfo           --------------------------
	.section	.note.nv.tkinfo,"",@"SHT_NOTE"
	.sectionflags	@"SHF_NOTE_NV_TKINFO"
	.tkinfo
        /*0018*/ 	.word	0x00000002
        /*0030*/ 	.string	""
        /*0030*/ 	.string	"ptxas"
        /*0030*/ 	.string	"Cuda compilation tools, release 13.0, V13.0.88"
        /*0030*/ 	.string	"Build cuda_13.0.r13.0/compiler.36424714_0"
        /*0030*/ 	.string	"-arch sm_100 -m 64 "



//--------------------- .note.nv.cuinfo           --------------------------
	.section	.note.nv.cuinfo,"",@"SHT_NOTE"
	.sectionflags	@"SHF_NOTE_NV_CUINFO"
        /*0018*/ 	.short	0x0002
        /*001a*/ 	.short	0x0064
        /*001c*/ 	.short	0x0082
	.zero		2


//--------------------- .nv.info                  --------------------------
	.section	.nv.info,"",@"SHT_CUDA_INFO"
	.align	4


	//----- nvinfo : EIATTR_REGCOUNT
	.align		4
        /*0000*/ 	.byte	0x04, 0x2f
        /*0002*/ 	.short	(.L_1 - .L_0)
	.align		4
.L_0:
        /*0004*/ 	.word	index@(_Z3dotPdPKdS1_i)
        /*0008*/ 	.word	0x00000004


	//----- nvinfo : EIATTR_FRAME_SIZE
	.align		4
.L_1:
        /*000c*/ 	.byte	0x04, 0x11
        /*000e*/ 	.short	(.L_3 - .L_2)
	.align		4
.L_2:
        /*0010*/ 	.word	index@(_Z3dotPdPKdS1_i)
        /*0014*/ 	.word	0x00000000


	//----- nvinfo : EIATTR_MIN_STACK_SIZE
	.align		4
.L_3:
        /*0018*/ 	.byte	0x04, 0x12
        /*001a*/ 	.short	(.L_5 - .L_4)
	.align		4
.L_4:
        /*001c*/ 	.word	index@(_Z3dotPdPKdS1_i)
        /*0020*/ 	.word	0x00000000
.L_5:


//--------------------- .nv.compat                --------------------------
	.section	.nv.compat,"",@"SHT_CUDA_COMPAT_INFO"
	.align	4
        /*0000*/ 	.byte	0x02, 0x09, 0x00, 0x00, 0x02, 0x02, 0x01, 0x00, 0x02, 0x05, 0x05, 0x00, 0x03, 0x07, 0x01, 0x01
        /*0010*/ 	.byte	0x02, 0x03, 0x00, 0x00, 0x02, 0x06, 0x01, 0x00, 0x04, 0x0b, 0x08, 0x00, 0x09, 0x00, 0x00, 0x00
        /*0020*/ 	.byte	0x00, 0x00, 0x00, 0x00


//--------------------- .nv.info._Z3dotPdPKdS1_i  --------------------------
	.section	.nv.info._Z3dotPdPKdS1_i,"",@"SHT_CUDA_INFO"
	.sectionflags	@""
	.align	4


	//----- nvinfo : EIATTR_CUDA_API_VERSION
	.align		4
        /*0000*/ 	.byte	0x04, 0x37
        /*0002*/ 	.short	(.L_7 - .L_6)
.L_6:
        /*0004*/ 	.word	0x00000082


	//----- nvinfo : EIATTR_KPARAM_INFO
	.align		4
.L_7:
        /*0008*/ 	.byte	0x04, 0x17
        /*000a*/ 	.short	(.L_9 - .L_8)
.L_8:
        /*000c*/ 	.word	0x00000000
        /*0010*/ 	.short	0x0003
        /*0012*/ 	.short	0x0018
        /*0014*/ 	.byte	0x00, 0xf0, 0x11, 0x00


	//----- nvinfo : EIATTR_KPARAM_INFO
	.align		4
.L_9:
        /*0018*/ 	.byte	0x04, 0x17
        /*001a*/ 	.short	(.L_11 - .L_10)
.L_10:
        /*001c*/ 	.word	0x00000000
        /*0020*/ 	.short	0x0002
        /*0022*/ 	.short	0x0010
        /*0024*/ 	.byte	0x00, 0xf5, 0x21, 0x00


	//----- nvinfo : EIATTR_KPARAM_INFO
	.align		4
.L_11:
        /*0028*/ 	.byte	0x04, 0x17
        /*002a*/ 	.short	(.L_13 - .L_12)
.L_12:
        /*002c*/ 	.word	0x00000000
        /*0030*/ 	.short	0x0001
        /*0032*/ 	.short	0x0008
        /*0034*/ 	.byte	0x00, 0xf5, 0x21, 0x00


	//----- nvinfo : EIATTR_KPARAM_INFO
	.align		4
.L_13:
        /*0038*/ 	.byte	0x04, 0x17
        /*003a*/ 	.short	(.L_15 - .L_14)
.L_14:
        /*003c*/ 	.word	0x00000000
        /*0040*/ 	.short	0x0000
        /*0042*/ 	.short	0x0000
        /*0044*/ 	.byte	0x00, 0xf5, 0x21, 0x00


	//----- nvinfo : EIATTR_SPARSE_MMA_MASK
	.align		4
.L_15:
        /*0048*/ 	.byte	0x03, 0x50
        /*004a*/ 	.short	0x0000


	//----- nvinfo : EIATTR_MAXREG_COUNT
	.align		4
        /*004c*/ 	.byte	0x03, 0x1b
        /*004e*/ 	.short	0x00ff


	//----- nvinfo : EIATTR_MERCURY_ISA_VERSION
	.align		4
        /*0050*/ 	.byte	0x03, 0x5f
        /*0052*/ 	.short	0x0101


	//----- nvinfo : EIATTR_VRC_CTA_INIT_COUNT
	.align		4
        /*0054*/ 	.byte	0x02, 0x4a
	.zero		1
	.zero		1


	//----- nvinfo : EIATTR_EXIT_INSTR_OFFSETS
	.align		4
        /*0058*/ 	.byte	0x04, 0x1c
        /*005a*/ 	.short	(.L_17 - .L_16)


	//   ....[0]....
.L_16:
        /*005c*/ 	.word	0x00000010


	//----- nvinfo : EIATTR_CBANK_PARAM_SIZE
	.align		4
.L_17:
        /*0060*/ 	.byte	0x03, 0x19
        /*0062*/ 	.short	0x001c


	//----- nvinfo : EIATTR_PARAM_CBANK
	.align		4
        /*0064*/ 	.byte	0x04, 0x0a
        /*0066*/ 	.short	(.L_19 - .L_18)
	.align		4
.L_18:
        /*0068*/ 	.word	index@(.nv.constant0._Z3dotPdPKdS1_i)
        /*006c*/ 	.short	0x0380
        /*006e*/ 	.short	0x001c


	//----- nvinfo : EIATTR_SW_WAR
	.align		4
.L_19:
        /*0070*/ 	.byte	0x04, 0x36
        /*0072*/ 	.short	(.L_21 - .L_20)
.L_20:
        /*0074*/ 	.word	0x00000008
.L_21:


//--------------------- .nv.callgraph             --------------------------
	.section	.nv.callgraph,"",@"SHT_CUDA_CALLGRAPH"
	.align	4
	.sectionentsize	8
	.align		4
        /*0000*/ 	.word	0x00000000
	.align		4
        /*0004*/ 	.word	0xffffffff
	.align		4
        /*0008*/ 	.word	0x00000000
	.align		4
        /*000c*/ 	.word	0xfffffffe
	.align		4
        /*0010*/ 	.word	0x00000000
	.align		4
        /*0014*/ 	.word	0xfffffffd
	.align		4
        /*0018*/ 	.word	0x00000000
	.align		4
        /*001c*/ 	.word	0xfffffffc


//--------------------- .text._Z3dotPdPKdS1_i     --------------------------
	.section	.text._Z3dotPdPKdS1_i,"ax",@progbits
	.align	128
        .global         _Z3dotPdPKdS1_i
        .type           _Z3dotPdPKdS1_i,@function
        .size           _Z3dotPdPKdS1_i,(.L_x_1 - _Z3dotPdPKdS1_i)
        .other          _Z3dotPdPKdS1_i,@"STO_CUDA_ENTRY STV_DEFAULT"
_Z3dotPdPKdS1_i:
.text._Z3dotPdPKdS1_i:
[----:B------:R-:W-:Y:S01]  /*0000*/  LDC R1, c[0x0][0x37c] ;  /* 0x0000df00ff017b82 */ /* 0x000fe20000000800 */
[----:B------:R-:W-:Y:S05]  /*0010*/  EXIT ;  /* 0x000000000000794d */ /* 0x000fea0003800000 */
.L_x_0:
[----:B------:R-:W-:-:S00]  /*0020*/  BRA `(.L_x_0) ;  /* 0xfffffffc00fc7947 */ /* 0x000fc0000383ffff */
[----:B------:R-:W-:-:S00]  /*0030*/  NOP ;  /* 0x0000000000007918 */ /* 0x000fc00000000000 */
        /* <DEDUP_REMOVED lines=12> */
.L_x_1:


//--------------------- .nv.shared.reserved.0     --------------------------
	.section	.nv.shared.reserved.0,"aw",@nobits
	.weak		__nv_reservedSMEM_offset_0_alias
	.size		__nv_reservedSMEM_offset_0_alias, 0, 64
	.other		__nv_reservedSMEM_offset_0_alias,@"STO_CUDA_RESERVED_SHARED STV_DEFAULT"
__nv_reservedSMEM_offset_0_alias:
	.zero		0
	.zero		64


//--------------------- .nv.constant0._Z3dotPdPKdS1_i --------------------------
	.section	.nv.constant0._Z3dotPdPKdS1_i,"a",@progbits
	.sectionflags	@""
	.align	4
.nv.constant0._Z3dotPdPKdS1_i:
	.zero		924


//--------------------- SYMBOLS --------------------------

	.type		.nv.reservedSmem.offset0,@object
	.size		.nv.reservedSmem.offset0,0x4
